//
// Generated by NVIDIA NVVM Compiler
//
// Compiler Build ID: CL-36424714
// Cuda compilation tools, release 13.0, V13.0.88
// Based on NVVM 20.0.0
//

.version 9.0
.target sm_100
.address_size 64

	// .globl	_Z10fhn_kernelPfS_S_S_S_S_fifii

.visible .entry _Z10fhn_kernelPfS_S_S_S_S_fifii(
	.param .u64 .ptr .align 1 _Z10fhn_kernelPfS_S_S_S_S_fifii_param_0,
	.param .u64 .ptr .align 1 _Z10fhn_kernelPfS_S_S_S_S_fifii_param_1,
	.param .u64 .ptr .align 1 _Z10fhn_kernelPfS_S_S_S_S_fifii_param_2,
	.param .u64 .ptr .align 1 _Z10fhn_kernelPfS_S_S_S_S_fifii_param_3,
	.param .u64 .ptr .align 1 _Z10fhn_kernelPfS_S_S_S_S_fifii_param_4,
	.param .u64 .ptr .align 1 _Z10fhn_kernelPfS_S_S_S_S_fifii_param_5,
	.param .f32 _Z10fhn_kernelPfS_S_S_S_S_fifii_param_6,
	.param .u32 _Z10fhn_kernelPfS_S_S_S_S_fifii_param_7,
	.param .f32 _Z10fhn_kernelPfS_S_S_S_S_fifii_param_8,
	.param .u32 _Z10fhn_kernelPfS_S_S_S_S_fifii_param_9,
	.param .u32 _Z10fhn_kernelPfS_S_S_S_S_fifii_param_10
)
{
	.reg .pred 	%p<27>;
	.reg .b32 	%r<67>;
	.reg .b32 	%f<48>;
	.reg .b64 	%rd<44>;
	.reg .b64 	%fd<72>;

	ld.param.u64 	%rd7, [_Z10fhn_kernelPfS_S_S_S_S_fifii_param_0];
	ld.param.u64 	%rd8, [_Z10fhn_kernelPfS_S_S_S_S_fifii_param_1];
	ld.param.u64 	%rd9, [_Z10fhn_kernelPfS_S_S_S_S_fifii_param_2];
	ld.param.u64 	%rd10, [_Z10fhn_kernelPfS_S_S_S_S_fifii_param_4];
	ld.param.u64 	%rd11, [_Z10fhn_kernelPfS_S_S_S_S_fifii_param_5];
	ld.param.f32 	%f26, [_Z10fhn_kernelPfS_S_S_S_S_fifii_param_6];
	ld.param.u32 	%r34, [_Z10fhn_kernelPfS_S_S_S_S_fifii_param_7];
	ld.param.u32 	%r32, [_Z10fhn_kernelPfS_S_S_S_S_fifii_param_9];
	ld.param.u32 	%r33, [_Z10fhn_kernelPfS_S_S_S_S_fifii_param_10];
	cvta.to.global.u64 	%rd1, %rd11;
	cvta.to.global.u64 	%rd2, %rd10;
	cvta.to.global.u64 	%rd12, %rd7;
	cvta.to.global.u64 	%rd13, %rd8;
	cvta.to.global.u64 	%rd14, %rd9;
	mov.u32 	%r35, %ctaid.x;
	mov.u32 	%r36, %ntid.x;
	mov.u32 	%r37, %tid.x;
	mad.lo.s32 	%r1, %r35, %r36, %r37;
	mul.wide.s32 	%rd15, %r1, 4;
	add.s64 	%rd3, %rd12, %rd15;
	add.s64 	%rd4, %rd13, %rd15;
	add.s64 	%rd16, %rd14, %rd15;
	ld.global.f32 	%f1, [%rd16];
	setp.ge.s32 	%p1, %r1, %r34;
	@%p1 bra 	$L__BB0_23;
	mul.lo.s32 	%r2, %r33, %r32;
	cvt.rn.f32.s32 	%f2, %r2;
	setp.lt.s32 	%p2, %r2, 1;
	@%p2 bra 	$L__BB0_23;
	ld.global.f32 	%f45, [%rd3];
	ld.global.f32 	%f44, [%rd4];
	cvt.f64.f32 	%fd1, %f26;
	setp.lt.u32 	%p3, %r2, 4;
	mov.b32 	%r64, 0;
	mov.u32 	%r56, %r64;
	@%p3 bra 	$L__BB0_17;
	and.b32  	%r41, %r2, 2147483644;
	neg.s32 	%r55, %r41;
	mov.b32 	%r56, 0;
	mov.b32 	%r54, 1;
	cvt.f64.f32 	%fd9, %f1;
$L__BB0_4:
	.pragma "nounroll";
	ld.param.u64 	%rd40, [_Z10fhn_kernelPfS_S_S_S_S_fifii_param_3];
	add.s32 	%r7, %r54, -1;
	cvt.f64.f32 	%fd2, %f45;
	add.f64 	%fd3, %fd2, 0dBFD999999999999A;
	mul.f64 	%fd4, %fd3, %fd2;
	mov.f32 	%f27, 0f3F800000;
	sub.f32 	%f28, %f27, %f45;
	cvt.f64.f32 	%fd5, %f28;
	mul.f64 	%fd6, %fd4, %fd5;
	cvt.f64.f32 	%fd7, %f44;
	sub.f64 	%fd8, %fd6, %fd7;
	add.f64 	%fd10, %fd8, %fd9;
	mul.f64 	%fd11, %fd10, 0d4024000000000000;
	fma.rn.f64 	%fd12, %fd11, %fd1, %fd2;
	cvt.rn.f32.f64 	%f7, %fd12;
	mul.f64 	%fd13, %fd7, 0dBFC47AE147AE147B;
	fma.rn.f64 	%fd14, %fd2, 0d3FA47AE147AE147B, %fd13;
	fma.rn.f64 	%fd15, %fd14, %fd1, %fd7;
	cvt.rn.f32.f64 	%f8, %fd15;
	mad.lo.s32 	%r42, %r56, %r33, %r1;
	cvta.to.global.u64 	%rd17, %rd40;
	mul.wide.s32 	%rd18, %r42, 4;
	add.s64 	%rd19, %rd17, %rd18;
	st.global.f32 	[%rd19], %f45;
	add.s64 	%rd20, %rd2, %rd18;
	st.global.f32 	[%rd20], %f44;
	cvt.rn.f32.u32 	%f9, %r7;
	mul.f32 	%f29, %f26, %f9;
	add.s64 	%rd21, %rd1, %rd18;
	st.global.f32 	[%rd21], %f29;
	setp.eq.s32 	%p4, %r56, 0;
	@%p4 bra 	$L__BB0_6;
	rem.s32 	%r43, %r7, %r32;
	setp.ne.s32 	%p5, %r43, 0;
	setp.ltu.f32 	%p6, %f9, %f2;
	and.pred  	%p7, %p5, %p6;
	@%p7 bra 	$L__BB0_7;
$L__BB0_6:
	add.s32 	%r56, %r56, 1;
$L__BB0_7:
	ld.param.u64 	%rd41, [_Z10fhn_kernelPfS_S_S_S_S_fifii_param_3];
	cvt.f64.f32 	%fd16, %f7;
	add.f64 	%fd17, %fd16, 0dBFD999999999999A;
	mul.f64 	%fd18, %fd17, %fd16;
	mov.f32 	%f30, 0f3F800000;
	sub.f32 	%f31, %f30, %f7;
	cvt.f64.f32 	%fd19, %f31;
	mul.f64 	%fd20, %fd18, %fd19;
	cvt.f64.f32 	%fd21, %f8;
	sub.f64 	%fd22, %fd20, %fd21;
	add.f64 	%fd24, %fd22, %fd9;
	mul.f64 	%fd25, %fd24, 0d4024000000000000;
	fma.rn.f64 	%fd26, %fd25, %fd1, %fd16;
	cvt.rn.f32.f64 	%f10, %fd26;
	mul.f64 	%fd27, %fd21, 0dBFC47AE147AE147B;
	fma.rn.f64 	%fd28, %fd16, 0d3FA47AE147AE147B, %fd27;
	fma.rn.f64 	%fd29, %fd28, %fd1, %fd21;
	cvt.rn.f32.f64 	%f11, %fd29;
	mad.lo.s32 	%r44, %r56, %r33, %r1;
	cvta.to.global.u64 	%rd22, %rd41;
	mul.wide.s32 	%rd23, %r44, 4;
	add.s64 	%rd24, %rd22, %rd23;
	st.global.f32 	[%rd24], %f7;
	add.s64 	%rd25, %rd2, %rd23;
	st.global.f32 	[%rd25], %f8;
	cvt.rn.f32.u32 	%f12, %r54;
	mul.f32 	%f32, %f26, %f12;
	add.s64 	%rd26, %rd1, %rd23;
	st.global.f32 	[%rd26], %f32;
	setp.eq.s32 	%p8, %r56, 0;
	@%p8 bra 	$L__BB0_9;
	rem.s32 	%r45, %r54, %r32;
	setp.ne.s32 	%p9, %r45, 0;
	setp.ltu.f32 	%p10, %f12, %f2;
	and.pred  	%p11, %p9, %p10;
	@%p11 bra 	$L__BB0_10;
$L__BB0_9:
	add.s32 	%r56, %r56, 1;
$L__BB0_10:
	ld.param.u64 	%rd42, [_Z10fhn_kernelPfS_S_S_S_S_fifii_param_3];
	add.s32 	%r12, %r54, 1;
	cvt.f64.f32 	%fd30, %f10;
	add.f64 	%fd31, %fd30, 0dBFD999999999999A;
	mul.f64 	%fd32, %fd31, %fd30;
	mov.f32 	%f33, 0f3F800000;
	sub.f32 	%f34, %f33, %f10;
	cvt.f64.f32 	%fd33, %f34;
	mul.f64 	%fd34, %fd32, %fd33;
	cvt.f64.f32 	%fd35, %f11;
	sub.f64 	%fd36, %fd34, %fd35;
	add.f64 	%fd38, %fd36, %fd9;
	mul.f64 	%fd39, %fd38, 0d4024000000000000;
	fma.rn.f64 	%fd40, %fd39, %fd1, %fd30;
	cvt.rn.f32.f64 	%f13, %fd40;
	mul.f64 	%fd41, %fd35, 0dBFC47AE147AE147B;
	fma.rn.f64 	%fd42, %fd30, 0d3FA47AE147AE147B, %fd41;
	fma.rn.f64 	%fd43, %fd42, %fd1, %fd35;
	cvt.rn.f32.f64 	%f14, %fd43;
	mad.lo.s32 	%r46, %r56, %r33, %r1;
	cvta.to.global.u64 	%rd5, %rd42;
	mul.wide.s32 	%rd27, %r46, 4;
	add.s64 	%rd28, %rd5, %rd27;
	st.global.f32 	[%rd28], %f10;
	add.s64 	%rd29, %rd2, %rd27;
	st.global.f32 	[%rd29], %f11;
	cvt.rn.f32.u32 	%f15, %r12;
	mul.f32 	%f35, %f26, %f15;
	add.s64 	%rd30, %rd1, %rd27;
	st.global.f32 	[%rd30], %f35;
	setp.eq.s32 	%p12, %r56, 0;
	@%p12 bra 	$L__BB0_12;
	rem.s32 	%r47, %r12, %r32;
	setp.ne.s32 	%p13, %r47, 0;
	setp.ltu.f32 	%p14, %f15, %f2;
	and.pred  	%p15, %p13, %p14;
	@%p15 bra 	$L__BB0_13;
$L__BB0_12:
	add.s32 	%r56, %r56, 1;
$L__BB0_13:
	cvt.f64.f32 	%fd44, %f13;
	add.f64 	%fd45, %fd44, 0dBFD999999999999A;
	mul.f64 	%fd46, %fd45, %fd44;
	mov.f32 	%f36, 0f3F800000;
	sub.f32 	%f37, %f36, %f13;
	cvt.f64.f32 	%fd47, %f37;
	mul.f64 	%fd48, %fd46, %fd47;
	cvt.f64.f32 	%fd49, %f14;
	sub.f64 	%fd50, %fd48, %fd49;
	add.f64 	%fd52, %fd50, %fd9;
	mul.f64 	%fd53, %fd52, 0d4024000000000000;
	fma.rn.f64 	%fd54, %fd53, %fd1, %fd44;
	cvt.rn.f32.f64 	%f45, %fd54;
	mul.f64 	%fd55, %fd49, 0dBFC47AE147AE147B;
	fma.rn.f64 	%fd56, %fd44, 0d3FA47AE147AE147B, %fd55;
	fma.rn.f64 	%fd57, %fd56, %fd1, %fd49;
	cvt.rn.f32.f64 	%f44, %fd57;
	mad.lo.s32 	%r48, %r56, %r33, %r1;
	mul.wide.s32 	%rd31, %r48, 4;
	add.s64 	%rd32, %rd5, %rd31;
	st.global.f32 	[%rd32], %f13;
	add.s64 	%rd33, %rd2, %rd31;
	st.global.f32 	[%rd33], %f14;
	add.s32 	%r15, %r54, 2;
	cvt.rn.f32.u32 	%f18, %r15;
	mul.f32 	%f38, %f26, %f18;
	add.s64 	%rd34, %rd1, %rd31;
	st.global.f32 	[%rd34], %f38;
	setp.eq.s32 	%p16, %r56, 0;
	@%p16 bra 	$L__BB0_15;
	rem.s32 	%r49, %r15, %r32;
	setp.ne.s32 	%p17, %r49, 0;
	setp.ltu.f32 	%p18, %f18, %f2;
	and.pred  	%p19, %p17, %p18;
	@%p19 bra 	$L__BB0_16;
$L__BB0_15:
	add.s32 	%r56, %r56, 1;
$L__BB0_16:
	mul.lo.s32 	%r50, %r33, %r32;
	and.b32  	%r64, %r50, 2147483644;
	add.s32 	%r55, %r55, 4;
	add.s32 	%r54, %r54, 4;
	setp.ne.s32 	%p20, %r55, 0;
	@%p20 bra 	$L__BB0_4;
$L__BB0_17:
	mul.lo.s32 	%r51, %r33, %r32;
	and.b32  	%r23, %r51, 3;
	setp.eq.s32 	%p21, %r23, 0;
	@%p21 bra 	$L__BB0_23;
	neg.s32 	%r63, %r23;
	cvt.f64.f32 	%fd65, %f1;
$L__BB0_19:
	.pragma "nounroll";
	ld.param.u64 	%rd43, [_Z10fhn_kernelPfS_S_S_S_S_fifii_param_3];
	cvt.f64.f32 	%fd58, %f45;
	add.f64 	%fd59, %fd58, 0dBFD999999999999A;
	mul.f64 	%fd60, %fd59, %fd58;
	mov.f32 	%f39, 0f3F800000;
	sub.f32 	%f40, %f39, %f45;
	cvt.f64.f32 	%fd61, %f40;
	mul.f64 	%fd62, %fd60, %fd61;
	cvt.f64.f32 	%fd63, %f44;
	sub.f64 	%fd64, %fd62, %fd63;
	add.f64 	%fd66, %fd64, %fd65;
	mul.f64 	%fd67, %fd66, 0d4024000000000000;
	fma.rn.f64 	%fd68, %fd67, %fd1, %fd58;
	cvt.rn.f32.f64 	%f23, %fd68;
	mul.f64 	%fd69, %fd63, 0dBFC47AE147AE147B;
	fma.rn.f64 	%fd70, %fd58, 0d3FA47AE147AE147B, %fd69;
	fma.rn.f64 	%fd71, %fd70, %fd1, %fd63;
	cvt.rn.f32.f64 	%f24, %fd71;
	mad.lo.s32 	%r52, %r56, %r33, %r1;
	cvta.to.global.u64 	%rd35, %rd43;
	mul.wide.s32 	%rd36, %r52, 4;
	add.s64 	%rd37, %rd35, %rd36;
	st.global.f32 	[%rd37], %f45;
	add.s64 	%rd38, %rd2, %rd36;
	st.global.f32 	[%rd38], %f44;
	cvt.rn.f32.u32 	%f25, %r64;
	mul.f32 	%f41, %f26, %f25;
	add.s64 	%rd39, %rd1, %rd36;
	st.global.f32 	[%rd39], %f41;
	setp.eq.s32 	%p22, %r56, 0;
	@%p22 bra 	$L__BB0_21;
	rem.s32 	%r53, %r64, %r32;
	setp.ne.s32 	%p23, %r53, 0;
	setp.ltu.f32 	%p24, %f25, %f2;
	and.pred  	%p25, %p23, %p24;
	@%p25 bra 	$L__BB0_22;
$L__BB0_21:
	add.s32 	%r56, %r56, 1;
$L__BB0_22:
	add.s32 	%r64, %r64, 1;
	add.s32 	%r63, %r63, 1;
	setp.ne.s32 	%p26, %r63, 0;
	mov.f32 	%f44, %f24;
	mov.f32 	%f45, %f23;
	@%p26 bra 	$L__BB0_19;
$L__BB0_23:
	ret;

}


// ===== COMPILED SASS (sm_100) =====

	.target	sm_100

	.elftype	@"ET_EXEC"


//--------------------- .note.nv.tkinfo           --------------------------
	.section	.note.nv.tkinfo,"",@"SHT_NOTE"
	.sectionflags	@"SHF_NOTE_NV_TKINFO"
	.tkinfo
        /*0018*/ 	.word	0x00000002
        /*0030*/ 	.string	""
        /*0030*/ 	.string	"ptxas"
        /*0030*/ 	.string	"Cuda compilation tools, release 13.0, V13.0.88"
        /*0030*/ 	.string	"Build cuda_13.0.r13.0/compiler.36424714_0"
        /*0030*/ 	.string	"-arch sm_100 -m 64 "



//--------------------- .note.nv.cuinfo           --------------------------
	.section	.note.nv.cuinfo,"",@"SHT_NOTE"
	.sectionflags	@"SHF_NOTE_NV_CUINFO"
        /*0018*/ 	.short	0x0002
        /*001a*/ 	.short	0x0064
        /*001c*/ 	.short	0x0082
	.zero		2


//--------------------- .nv.info                  --------------------------
	.section	.nv.info,"",@"SHT_CUDA_INFO"
	.align	4


	//----- nvinfo : EIATTR_REGCOUNT
	.align		4
        /*0000*/ 	.byte	0x04, 0x2f
        /*0002*/ 	.short	(.L_1 - .L_0)
	.align		4
.L_0:
        /*0004*/ 	.word	index@(_Z10fhn_kernelPfS_S_S_S_S_fifii)
        /*0008*/ 	.word	0x00000020


	//----- nvinfo : EIATTR_FRAME_SIZE
	.align		4
.L_1:
        /*000c*/ 	.byte	0x04, 0x11
        /*000e*/ 	.short	(.L_3 - .L_2)
	.align		4
.L_2:
        /*0010*/ 	.word	index@(_Z10fhn_kernelPfS_S_S_S_S_fifii)
        /*0014*/ 	.word	0x00000000


	//----- nvinfo : EIATTR_MIN_STACK_SIZE
	.align		4
.L_3:
        /*0018*/ 	.byte	0x04, 0x12
        /*001a*/ 	.short	(.L_5 - .L_4)
	.align		4
.L_4:
        /*001c*/ 	.word	index@(_Z10fhn_kernelPfS_S_S_S_S_fifii)
        /*0020*/ 	.word	0x00000000
.L_5:


//--------------------- .nv.compat                --------------------------
	.section	.nv.compat,"",@"SHT_CUDA_COMPAT_INFO"
	.align	4
        /*0000*/ 	.byte	0x02, 0x09, 0x00, 0x00, 0x02, 0x02, 0x01, 0x00, 0x02, 0x05, 0x05, 0x00, 0x03, 0x07, 0x01, 0x01
        /*0010*/ 	.byte	0x02, 0x03, 0x00, 0x00, 0x02, 0x06, 0x01, 0x00, 0x04, 0x0b, 0x08, 0x00, 0x01, 0x00, 0x00, 0x00
        /*0020*/ 	.byte	0x00, 0x00, 0x00, 0x00


//--------------------- .nv.info._Z10fhn_kernelPfS_S_S_S_S_fifii --------------------------
	.section	.nv.info._Z10fhn_kernelPfS_S_S_S_S_fifii,"",@"SHT_CUDA_INFO"
	.sectionflags	@""
	.align	4


	//----- nvinfo : EIATTR_CUDA_API_VERSION
	.align		4
        /*0000*/ 	.byte	0x04, 0x37
        /*0002*/ 	.short	(.L_7 - .L_6)
.L_6:
        /*0004*/ 	.word	0x00000082


	//----- nvinfo : EIATTR_KPARAM_INFO
	.align		4
.L_7:
        /*0008*/ 	.byte	0x04, 0x17
        /*000a*/ 	.short	(.L_9 - .L_8)
.L_8:
        /*000c*/ 	.word	0x00000000
        /*0010*/ 	.short	0x000a
        /*0012*/ 	.short	0x0040
        /*0014*/ 	.byte	0x00, 0xf0, 0x11, 0x00


	//----- nvinfo : EIATTR_KPARAM_INFO
	.align		4
.L_9:
        /*0018*/ 	.byte	0x04, 0x17
        /*001a*/ 	.short	(.L_11 - .L_10)
.L_10:
        /*001c*/ 	.word	0x00000000
        /*0020*/ 	.short	0x0009
        /*0022*/ 	.short	0x003c
        /*0024*/ 	.byte	0x00, 0xf0, 0x11, 0x00


	//----- nvinfo : EIATTR_KPARAM_INFO
	.align		4
.L_11:
        /*0028*/ 	.byte	0x04, 0x17
        /*002a*/ 	.short	(.L_13 - .L_12)
.L_12:
        /*002c*/ 	.word	0x00000000
        /*0030*/ 	.short	0x0008
        /*0032*/ 	.short	0x0038
        /*0034*/ 	.byte	0x00, 0xf0, 0x11, 0x00


	//----- nvinfo : EIATTR_KPARAM_INFO
	.align		4
.L_13:
        /*0038*/ 	.byte	0x04, 0x17
        /*003a*/ 	.short	(.L_15 - .L_14)
.L_14:
        /*003c*/ 	.word	0x00000000
        /*0040*/ 	.short	0x0007
        /*0042*/ 	.short	0x0034
        /*0044*/ 	.byte	0x00, 0xf0, 0x11, 0x00


	//----- nvinfo : EIATTR_KPARAM_INFO
	.align		4
.L_15:
        /*0048*/ 	.byte	0x04, 0x17
        /*004a*/ 	.short	(.L_17 - .L_16)
.L_16:
        /*004c*/ 	.word	0x00000000
        /*0050*/ 	.short	0x0006
        /*0052*/ 	.short	0x0030
        /*0054*/ 	.byte	0x00, 0xf0, 0x11, 0x00


	//----- nvinfo : EIATTR_KPARAM_INFO
	.align		4
.L_17:
        /*0058*/ 	.byte	0x04, 0x17
        /*005a*/ 	.short	(.L_19 - .L_18)
.L_18:
        /*005c*/ 	.word	0x00000000
        /*0060*/ 	.short	0x0005
        /*0062*/ 	.short	0x0028
        /*0064*/ 	.byte	0x00, 0xf5, 0x21, 0x00


	//----- nvinfo : EIATTR_KPARAM_INFO
	.align		4
.L_19:
        /*0068*/ 	.byte	0x04, 0x17
        /*006a*/ 	.short	(.L_21 - .L_20)
.L_20:
        /*006c*/ 	.word	0x00000000
        /*0070*/ 	.short	0x0004
        /*0072*/ 	.short	0x0020
        /*0074*/ 	.byte	0x00, 0xf5, 0x21, 0x00


	//----- nvinfo : EIATTR_KPARAM_INFO
	.align		4
.L_21:
        /*0078*/ 	.byte	0x04, 0x17
        /*007a*/ 	.short	(.L_23 - .L_22)
.L_22:
        /*007c*/ 	.word	0x00000000
        /*0080*/ 	.short	0x0003
        /*0082*/ 	.short	0x0018
        /*0084*/ 	.byte	0x00, 0xf5, 0x21, 0x00


	//----- nvinfo : EIATTR_KPARAM_INFO
	.align		4
.L_23:
        /*0088*/ 	.byte	0x04, 0x17
        /*008a*/ 	.short	(.L_25 - .L_24)
.L_24:
        /*008c*/ 	.word	0x00000000
        /*0090*/ 	.short	0x0002
        /*0092*/ 	.short	0x0010
        /*0094*/ 	.byte	0x00, 0xf5, 0x21, 0x00


	//----- nvinfo : EIATTR_KPARAM_INFO
	.align		4
.L_25:
        /*0098*/ 	.byte	0x04, 0x17
        /*009a*/ 	.short	(.L_27 - .L_26)
.L_26:
        /*009c*/ 	.word	0x00000000
        /*00a0*/ 	.short	0x0001
        /*00a2*/ 	.short	0x0008
        /*00a4*/ 	.byte	0x00, 0xf5, 0x21, 0x00


	//----- nvinfo : EIATTR_KPARAM_INFO
	.align		4
.L_27:
        /*00a8*/ 	.byte	0x04, 0x17
        /*00aa*/ 	.short	(.L_29 - .L_28)
.L_28:
        /*00ac*/ 	.word	0x00000000
        /*00b0*/ 	.short	0x0000
        /*00b2*/ 	.short	0x0000
        /*00b4*/ 	.byte	0x00, 0xf5, 0x21, 0x00


	//----- nvinfo : EIATTR_SPARSE_MMA_MASK
	.align		4
.L_29:
        /*00b8*/ 	.byte	0x03, 0x50
        /*00ba*/ 	.short	0x0000


	//----- nvinfo : EIATTR_MAXREG_COUNT
	.align		4
        /*00bc*/ 	.byte	0x03, 0x1b
        /*00be*/ 	.short	0x00ff


	//----- nvinfo : EIATTR_MERCURY_ISA_VERSION
	.align		4
        /*00c0*/ 	.byte	0x03, 0x5f
        /*00c2*/ 	.short	0x0101


	//----- nvinfo : EIATTR_VRC_CTA_INIT_COUNT
	.align		4
        /*00c4*/ 	.byte	0x02, 0x4a
	.zero		1
	.zero		1


	//----- nvinfo : EIATTR_EXIT_INSTR_OFFSETS
	.align		4
        /*00c8*/ 	.byte	0x04, 0x1c
        /*00ca*/ 	.short	(.L_31 - .L_30)


	//   ....[0]....
.L_30:
        /*00cc*/ 	.word	0x00000070


	//   ....[1]....
        /*00d0*/ 	.word	0x000000c0


	//   ....[2]....
        /*00d4*/ 	.word	0x000010a0


	//   ....[3]....
        /*00d8*/ 	.word	0x00001510


	//----- nvinfo : EIATTR_CBANK_PARAM_SIZE
	.align		4
.L_31:
        /*00dc*/ 	.byte	0x03, 0x19
        /*00de*/ 	.short	0x0044


	//----- nvinfo : EIATTR_PARAM_CBANK
	.align		4
        /*00e0*/ 	.byte	0x04, 0x0a
        /*00e2*/ 	.short	(.L_33 - .L_32)
	.align		4
.L_32:
        /*00e4*/ 	.word	index@(.nv.constant0._Z10fhn_kernelPfS_S_S_S_S_fifii)
        /*00e8*/ 	.short	0x0380
        /*00ea*/ 	.short	0x0044


	//----- nvinfo : EIATTR_SW_WAR
	.align		4
.L_33:
        /*00ec*/ 	.byte	0x04, 0x36
        /*00ee*/ 	.short	(.L_35 - .L_34)
.L_34:
        /*00f0*/ 	.word	0x00000008
.L_35:


//--------------------- .nv.callgraph             --------------------------
	.section	.nv.callgraph,"",@"SHT_CUDA_CALLGRAPH"
	.align	4
	.sectionentsize	8
	.align		4
        /*0000*/ 	.word	0x00000000
	.align		4
        /*0004*/ 	.word	0xffffffff
	.align		4
        /*0008*/ 	.word	0x00000000
	.align		4
        /*000c*/ 	.word	0xfffffffe
	.align		4
        /*0010*/ 	.word	0x00000000
	.align		4
        /*0014*/ 	.word	0xfffffffd
	.align		4
        /*0018*/ 	.word	0x00000000
	.align		4
        /*001c*/ 	.word	0xfffffffc


//--------------------- .text._Z10fhn_kernelPfS_S_S_S_S_fifii --------------------------
	.section	.text._Z10fhn_kernelPfS_S_S_S_S_fifii,"ax",@progbits
	.align	128
        .global         _Z10fhn_kernelPfS_S_S_S_S_fifii
        .type           _Z10fhn_kernelPfS_S_S_S_S_fifii,@function
        .size           _Z10fhn_kernelPfS_S_S_S_S_fifii,(.L_x_14 - _Z10fhn_kernelPfS_S_S_S_S_fifii)
        .other          _Z10fhn_kernelPfS_S_S_S_S_fifii,@"STO_CUDA_ENTRY STV_DEFAULT"
_Z10fhn_kernelPfS_S_S_S_S_fifii:
.text._Z10fhn_kernelPfS_S_S_S_S_fifii:
[----:B------:R-:W-:Y:S01]  /*0000*/  LDC R1, c[0x0][0x37c] ;  /* 0x0000df00ff017b82 */ /* 0x000fe20000000800 */
[----:B------:R-:W0:Y:S07]  /*0010*/  S2R R3, SR_TID.X ;  /* 0x0000000000037919 */ /* 0x000e2e0000002100 */
[----:B------:R-:W0:Y:S01]  /*0020*/  S2UR UR4, SR_CTAID.X ;  /* 0x00000000000479c3 */ /* 0x000e220000002500 */
[----:B------:R-:W1:Y:S07]  /*0030*/  LDCU UR5, c[0x0][0x3b4] ;  /* 0x00007680ff0577ac */ /* 0x000e6e0008000800 */
[----:B------:R-:W0:Y:S02]  /*0040*/  LDC R0, c[0x0][0x360] ;  /* 0x0000d800ff007b82 */ /* 0x000e240000000800 */
[----:B0-----:R-:W-:-:S05]  /*0050*/  IMAD R0, R0, UR4, R3 ;  /* 0x0000000400007c24 */ /* 0x001fca000f8e0203 */
[----:B-1----:R-:W-:-:S13]  /*0060*/  ISETP.GE.AND P0, PT, R0, UR5, PT ;  /* 0x0000000500007c0c */ /* 0x002fda000bf06270 */
[----:B------:R-:W-:Y:S05]  /*0070*/  @P0 EXIT ;  /* 0x000000000000094d */ /* 0x000fea0003800000 */
[----:B------:R-:W0:Y:S01]  /*0080*/  LDC R8, c[0x0][0x3bc] ;  /* 0x0000ef00ff087b82 */ /* 0x000e220000000800 */
[----:B------:R-:W0:Y:S02]  /*0090*/  LDCU UR4, c[0x0][0x3c0] ;  /* 0x00007800ff0477ac */ /* 0x000e240008000800 */
[----:B0-----:R-:W-:-:S05]  /*00a0*/  IMAD R8, R8, UR4, RZ ;  /* 0x0000000408087c24 */ /* 0x001fca000f8e02ff */
[----:B------:R-:W-:-:S13]  /*00b0*/  ISETP.GE.AND P0, PT, R8, 0x1, PT ;  /* 0x000000010800780c */ /* 0x000fda0003f06270 */
[----:B------:R-:W-:Y:S05]  /*00c0*/  @!P0 EXIT ;  /* 0x000000000000894d */ /* 0x000fea0003800000 */
[----:B------:R-:W0:Y:S01]  /*00d0*/  LDC.64 R22, c[0x0][0x380] ;  /* 0x0000e000ff167b82 */ /* 0x000e220000000a00 */
[----:B------:R-:W1:Y:S01]  /*00e0*/  LDCU.64 UR6, c[0x0][0x358] ;  /* 0x00006b00ff0677ac */ /* 0x000e620008000a00 */
[----:B------:R-:W2:Y:S06]  /*00f0*/  LDCU UR5, c[0x0][0x3b0] ;  /* 0x00007600ff0577ac */ /* 0x000eac0008000800 */
[----:B------:R-:W3:Y:S08]  /*0100*/  LDC.64 R28, c[0x0][0x388] ;  /* 0x0000e200ff1c7b82 */ /* 0x000ef00000000a00 */
[----:B------:R-:W4:Y:S01]  /*0110*/  LDC.64 R6, c[0x0][0x390] ;  /* 0x0000e400ff067b82 */ /* 0x000f220000000a00 */
[----:B------:R-:W-:Y:S01]  /*0120*/  ISETP.GE.U32.AND P0, PT, R8, 0x4, PT ;  /* 0x000000040800780c */ /* 0x000fe20003f06070 */
[----:B0-----:R-:W-:Y:S01]  /*0130*/  IMAD.WIDE R22, R0, 0x4, R22 ;  /* 0x0000000400167825 */ /* 0x001fe200078e0216 */
[----:B--2---:R-:W0:Y:S01]  /*0140*/  F2F.F64.F32 R10, UR5 ;  /* 0x00000005000a7d10 */ /* 0x004e220008201800 */
[----:B------:R-:W-:-:S04]  /*0150*/  I2FP.F32.S32 R4, R8 ;  /* 0x0000000800047245 */ /* 0x000fc80000201400 */
[----:B-1----:R1:W5:Y:S01]  /*0160*/  LDG.E R22, desc[UR6][R22.64] ;  /* 0x0000000616167981 */ /* 0x002362000c1e1900 */
[----:B---3--:R-:W-:-:S06]  /*0170*/  IMAD.WIDE R28, R0, 0x4, R28 ;  /* 0x00000004001c7825 */ /* 0x008fcc00078e021c */
[----:B------:R1:W5:Y:S01]  /*0180*/  LDG.E R28, desc[UR6][R28.64] ;  /* 0x000000061c1c7981 */ /* 0x000362000c1e1900 */
[----:B----4-:R-:W-:-:S05]  /*0190*/  IMAD.WIDE R6, R0, 0x4, R6 ;  /* 0x0000000400067825 */ /* 0x010fca00078e0206 */
[----:B------:R1:W5:Y:S01]  /*01a0*/  LDG.E R2, desc[UR6][R6.64] ;  /* 0x0000000606027981 */ /* 0x000362000c1e1900 */
[----:B------:R-:W-:Y:S02]  /*01b0*/  IMAD.MOV.U32 R5, RZ, RZ, RZ ;  /* 0x000000ffff057224 */ /* 0x000fe400078e00ff */
[----:B------:R-:W-:Y:S01]  /*01c0*/  IMAD.MOV.U32 R3, RZ, RZ, RZ ;  /* 0x000000ffff037224 */ /* 0x000fe200078e00ff */
[----:B0-----:R-:W-:Y:S06]  /*01d0*/  @!P0 BRA `(.L_x_0) ;  /* 0x0000000c00a48947 */ /* 0x001fec0003800000 */
[----:B-----5:R0:W2:Y:S01]  /*01e0*/  F2F.F64.F32 R12, R2 ;  /* 0x00000002000c7310 */ /* 0x0200a20000201800 */
[----:B------:R-:W-:Y:S01]  /*01f0*/  LOP3.LUT R5, R8, 0x7ffffffc, RZ, 0xc0, !PT ;  /* 0x7ffffffc08057812 */ /* 0x000fe200078ec0ff */
[----:B------:R-:W-:Y:S02]  /*0200*/  HFMA2 R3, -RZ, RZ, 0, 0 ;  /* 0x00000000ff037431 */ /* 0x000fe400000001ff */
[----:B------:R-:W-:Y:S01]  /*0210*/  IMAD.MOV.U32 R24, RZ, RZ, 0x1 ;  /* 0x00000001ff187424 */ /* 0x000fe200078e00ff */
[----:B------:R-:W3:Y:S01]  /*0220*/  LDCU UR4, c[0x0][0x3c0] ;  /* 0x00007800ff0477ac */ /* 0x000ee20008000800 */
[----:B------:R-:W-:Y:S01]  /*0230*/  IMAD.MOV R25, RZ, RZ, -R5 ;  /* 0x000000ffff197224 */ /* 0x000fe200078e0a05 */
[----:B------:R-:W4:Y:S06]  /*0240*/  LDCU UR5, c[0x0][0x3b0] ;  /* 0x00007600ff0577ac */ /* 0x000f2c0008000800 */
.L_x_9:
[----:B01----:R-:W1:Y:S01]  /*0250*/  F2F.F64.F32 R6, R22 ;  /* 0x0000001600067310 */ /* 0x003e620000201800 */
[----:B------:R-:W-:Y:S01]  /*0260*/  FADD R29, -R22, 1 ;  /* 0x3f800000161d7421 */ /* 0x000fe20000000100 */
[----:B------:R-:W-:Y:S01]  /*0270*/  UMOV UR8, 0x9999999a ;  /* 0x9999999a00087882 */ /* 0x000fe20000000000 */
[----:B------:R-:W-:Y:S01]  /*0280*/  UMOV UR9, 0x3fd99999 ;  /* 0x3fd9999900097882 */ /* 0x000fe20000000000 */
[----:B------:R-:W5:Y:S01]  /*0290*/  LDC.64 R14, c[0x0][0x398] ;  /* 0x0000e600ff0e7b82 */ /* 0x000f620000000a00 */
[----:B------:R-:W-:Y:S01]  /*02a0*/  UMOV UR10, 0x47ae147b ;  /* 0x47ae147b000a7882 */ /* 0x000fe20000000000 */
[----:B------:R-:W-:Y:S01]  /*02b0*/  UMOV UR11, 0x3fc47ae1 ;  /* 0x3fc47ae1000b7882 */ /* 0x000fe20000000000 */
[----:B------:R-:W-:Y:S01]  /*02c0*/  UMOV UR12, 0x47ae147b ;  /* 0x47ae147b000c7882 */ /* 0x000fe20000000000 */
[----:B------:R-:W-:Y:S01]  /*02d0*/  F2F.F64.F32 R16, R28 ;  /* 0x0000001c00107310 */ /* 0x000fe20000201800 */
[----:B------:R-:W-:Y:S01]  /*02e0*/  UMOV UR13, 0x3fa47ae1 ;  /* 0x3fa47ae1000d7882 */ /* 0x000fe20000000000 */
[C---:B---3--:R-:W-:Y:S01]  /*02f0*/  IMAD R23, R3.reuse, UR4, R0 ;  /* 0x0000000403177c24 */ /* 0x048fe2000f8e0200 */
[----:B------:R-:W-:Y:S01]  /*0300*/  ISETP.NE.AND P1, PT, R3, RZ, PT ;  /* 0x000000ff0300720c */ /* 0x000fe20003f25270 */
[----:B------:R-:W-:Y:S01]  /*0310*/  VIADD R25, R25, 0x4 ;  /* 0x0000000419197836 */ /* 0x000fe20000000000 */
[----:B-1----:R-:W-:-:S03]  /*0320*/  DADD R8, R6, -UR8 ;  /* 0x8000000806087e29 */ /* 0x002fc60008000000 */
[----:B------:R-:W1:Y:S01]  /*0330*/  F2F.F64.F32 R18, R29 ;  /* 0x0000001d00127310 */ /* 0x000e620000201800 */
[----:B------:R-:W-:-:S04]  /*0340*/  ISETP.NE.AND P0, PT, R25, RZ, PT ;  /* 0x000000ff1900720c */ /* 0x000fc80003f05270 */
[----:B------:R-:W-:Y:S02]  /*0350*/  DMUL R26, R6, R8 ;  /* 0x00000008061a7228 */ /* 0x000fe40000000000 */
[----:B------:R-:W3:Y:S01]  /*0360*/  LDC.64 R8, c[0x0][0x3a0] ;  /* 0x0000e800ff087b82 */ /* 0x000ee20000000a00 */
[----:B-----5:R-:W-:-:S05]  /*0370*/  IMAD.WIDE R20, R23, 0x4, R14 ;  /* 0x0000000417147825 */ /* 0x020fca00078e020e */
[----:B-1----:R-:W-:Y:S02]  /*0380*/  DFMA R26, R26, R18, -R16 ;  /* 0x000000121a1a722b */ /* 0x002fe40000000810 */
[----:B------:R-:W-:Y:S01]  /*0390*/  DMUL R18, R16, -UR10 ;  /* 0x8000000a10127c28 */ /* 0x000fe20008000000 */
[----:B------:R2:W-:Y:S07]  /*03a0*/  STG.E desc[UR6][R20.64], R22 ;  /* 0x0000001614007986 */ /* 0x0005ee000c101906 */
[----:B------:R-:W-:-:S02]  /*03b0*/  DFMA R18, R6, UR12, R18 ;  /* 0x0000000c06127c2b */ /* 0x000fc40008000012 */
[----:B--2---:R-:W-:Y:S01]  /*03c0*/  DADD R20, R12, R26 ;  /* 0x000000000c147229 */ /* 0x004fe2000000001a */
[----:B------:R-:W-:-:S05]  /*03d0*/  IADD3 R22, PT, PT, R24, -0x1, RZ ;  /* 0xffffffff18167810 */ /* 0x000fca0007ffe0ff */
[----:B------:R-:W-:Y:S01]  /*03e0*/  DFMA R16, R10, R18, R16 ;  /* 0x000000120a10722b */ /* 0x000fe20000000010 */
[----:B---3--:R-:W-:Y:S01]  /*03f0*/  IMAD.WIDE R18, R23, 0x4, R8 ;  /* 0x0000000417127825 */ /* 0x008fe200078e0208 */
[----:B------:R-:W-:Y:S01]  /*0400*/  I2FP.F32.U32 R27, R22 ;  /* 0x00000016001b7245 */ /* 0x000fe20000201000 */
[----:B------:R-:W-:-:S03]  /*0410*/  DMUL R20, R20, 10 ;  /* 0x4024000014147828 */ /* 0x000fc60000000000 */
[----:B------:R1:W-:Y:S01]  /*0420*/  STG.E desc[UR6][R18.64], R28 ;  /* 0x0000001c12007986 */ /* 0x0003e2000c101906 */
[----:B----4-:R-:W-:-:S04]  /*0430*/  FMUL R29, R27, UR5 ;  /* 0x000000051b1d7c20 */ /* 0x010fc80008400000 */
[----:B------:R-:W-:Y:S01]  /*0440*/  DFMA R20, R10, R20, R6 ;  /* 0x000000140a14722b */ /* 0x000fe20000000006 */
[----:B-1----:R-:W1:Y:S05]  /*0450*/  LDC.64 R18, c[0x0][0x3a8] ;  /* 0x0000ea00ff127b82 */ /* 0x002e6a0000000a00 */
[----:B------:R2:W3:Y:S01]  /*0460*/  F2F.F32.F64 R26, R20 ;  /* 0x00000014001a7310 */ /* 0x0004e20000301000 */
[----:B-1----:R-:W-:-:S07]  /*0470*/  IMAD.WIDE R6, R23, 0x4, R18 ;  /* 0x0000000417067825 */ /* 0x002fce00078e0212 */
[----:B------:R2:W1:Y:S01]  /*0480*/  F2F.F32.F64 R23, R16 ;  /* 0x0000001000177310 */ /* 0x0004620000301000 */
[----:B------:R2:W-:Y:S01]  /*0490*/  STG.E desc[UR6][R6.64], R29 ;  /* 0x0000001d06007986 */ /* 0x0005e2000c101906 */
[----:B---3--:R-:W-:Y:S05]  /*04a0*/  @!P1 BRA `(.L_x_1) ;  /* 0x0000000000649947 */ /* 0x008fea0003800000 */
[----:B--2---:R-:W2:Y:S01]  /*04b0*/  LDC R20, c[0x0][0x3bc] ;  /* 0x0000ef00ff147b82 */ /* 0x004ea20000000800 */
[----:B------:R-:W-:Y:S02]  /*04c0*/  ISETP.GE.AND P2, PT, R22, RZ, PT ;  /* 0x000000ff1600720c */ /* 0x000fe40003f46270 */
[----:B------:R-:W-:Y:S02]  /*04d0*/  FSETP.GE.AND P1, PT, R27, R4, PT ;  /* 0x000000041b00720b */ /* 0x000fe40003f26000 */
[----:B--2---:R-:W-:-:S04]  /*04e0*/  IABS R16, R20 ;  /* 0x0000001400107213 */ /* 0x004fc80000000000 */
[----:B------:R-:W2:Y:S08]  /*04f0*/  I2F.RP R17, R16 ;  /* 0x0000001000117306 */ /* 0x000eb00000209400 */
[----:B--2---:R-:W2:Y:S02]  /*0500*/  MUFU.RCP R17, R17 ;  /* 0x0000001100117308 */ /* 0x004ea40000001000 */
[----:B--2---:R-:W-:Y:S01]  /*0510*/  VIADD R6, R17, 0xffffffe ;  /* 0x0ffffffe11067836 */ /* 0x004fe20000000000 */
[----:B------:R-:W-:-:S05]  /*0520*/  IABS R17, R22 ;  /* 0x0000001600117213 */ /* 0x000fca0000000000 */
[----:B------:R2:W3:Y:S02]  /*0530*/  F2I.FTZ.U32.TRUNC.NTZ R7, R6 ;  /* 0x0000000600077305 */ /* 0x0004e4000021f000 */
[----:B--2---:R-:W-:Y:S01]  /*0540*/  IMAD.MOV.U32 R6, RZ, RZ, RZ ;  /* 0x000000ffff067224 */ /* 0x004fe200078e00ff */
[----:B---3--:R-:W-:-:S05]  /*0550*/  IADD3 R21, PT, PT, RZ, -R7, RZ ;  /* 0x80000007ff157210 */ /* 0x008fca0007ffe0ff */
[----:B------:R-:W-:-:S04]  /*0560*/  IMAD R21, R21, R16, RZ ;  /* 0x0000001015157224 */ /* 0x000fc800078e02ff */
[----:B------:R-:W-:-:S06]  /*0570*/  IMAD.HI.U32 R7, R7, R21, R6 ;  /* 0x0000001507077227 */ /* 0x000fcc00078e0006 */
[----:B------:R-:W-:-:S04]  /*0580*/  IMAD.HI.U32 R7, R7, R17, RZ ;  /* 0x0000001107077227 */ /* 0x000fc800078e00ff */
[----:B------:R-:W-:-:S04]  /*0590*/  IMAD.MOV R7, RZ, RZ, -R7 ;  /* 0x000000ffff077224 */ /* 0x000fc800078e0a07 */
[----:B------:R-:W-:-:S05]  /*05a0*/  IMAD R7, R16, R7, R17 ;  /* 0x0000000710077224 */ /* 0x000fca00078e0211 */
[----:B------:R-:W-:-:S13]  /*05b0*/  ISETP.GT.U32.AND P3, PT, R16, R7, PT ;  /* 0x000000071000720c */ /* 0x000fda0003f64070 */
[----:B------:R-:W-:Y:S02]  /*05c0*/  @!P3 IADD3 R7, PT, PT, R7, -R16, RZ ;  /* 0x800000100707b210 */ /* 0x000fe40007ffe0ff */
[----:B------:R-:W-:Y:S02]  /*05d0*/  ISETP.NE.AND P3, PT, R20, RZ, PT ;  /* 0x000000ff1400720c */ /* 0x000fe40003f65270 */
[----:B------:R-:W-:-:S13]  /*05e0*/  ISETP.GT.U32.AND P4, PT, R16, R7, PT ;  /* 0x000000071000720c */ /* 0x000fda0003f84070 */
[----:B------:R-:W-:-:S04]  /*05f0*/  @!P4 IMAD.IADD R7, R7, 0x1, -R16 ;  /* 0x000000010707c824 */ /* 0x000fc800078e0a10 */
[----:B------:R-:W-:Y:S01]  /*0600*/  @!P2 IMAD.MOV R7, RZ, RZ, -R7 ;  /* 0x000000ffff07a224 */ /* 0x000fe200078e0a07 */
[----:B------:R-:W-:-:S04]  /*0610*/  @!P3 LOP3.LUT R7, RZ, R20, RZ, 0x33, !PT ;  /* 0x00000014ff07b212 */ /* 0x000fc800078e33ff */
[----:B------:R-:W-:-:S13]  /*0620*/  ISETP.NE.AND P2, PT, R7, RZ, PT ;  /* 0x000000ff0700720c */ /* 0x000fda0003f45270 */
[----:B------:R-:W-:Y:S05]  /*0630*/  @!P1 BRA P2, `(.L_x_2) ;  /* 0x0000000000049947 */ /* 0x000fea0001000000 */
.L_x_1:
[----:B------:R-:W-:-:S07]  /*0640*/  IADD3 R3, PT, PT, R3, 0x1, RZ ;  /* 0x0000000103037810 */ /* 0x000fce0007ffe0ff */
.L_x_2:
[----:B--2---:R-:W2:Y:S01]  /*0650*/  F2F.F64.F32 R6, R26 ;  /* 0x0000001a00067310 */ /* 0x004ea20000201800 */
[----:B------:R-:W-:Y:S01]  /*0660*/  FADD R22, -R26, 1 ;  /* 0x3f8000001a167421 */ /* 0x000fe20000000100 */
[C---:B------:R-:W-:Y:S01]  /*0670*/  IMAD R27, R3.reuse, UR4, R0 ;  /* 0x00000004031b7c24 */ /* 0x040fe2000f8e0200 */
[----:B------:R-:W-:-:S05]  /*0680*/  ISETP.NE.AND P1, PT, R3, RZ, PT ;  /* 0x000000ff0300720c */ /* 0x000fca0003f25270 */
[----:B-1----:R-:W-:Y:S01]  /*0690*/  F2F.F64.F32 R20, R23 ;  /* 0x0000001700147310 */ /* 0x002fe20000201800 */
[----:B--2---:R-:W-:-:S08]  /*06a0*/  DADD R16, R6, -UR8 ;  /* 0x8000000806107e29 */ /* 0x004fd00008000000 */
[----:B------:R-:W-:Y:S01]  /*06b0*/  DMUL R16, R6, R16 ;  /* 0x0000001006107228 */ /* 0x000fe20000000000 */
[----:B------:R-:W1:Y:S07]  /*06c0*/  F2F.F64.F32 R6, R22 ;  /* 0x0000001600067310 */ /* 0x000e6e0000201800 */
[----:B-1----:R-:W-:Y:S02]  /*06d0*/  DFMA R6, R16, R6, -R20 ;  /* 0x000000061006722b */ /* 0x002fe40000000814 */
[----:B------:R-:W-:-:S06]  /*06e0*/  DMUL R16, R20, -UR10 ;  /* 0x8000000a14107c28 */ /* 0x000fcc0008000000 */
[----:B------:R-:W-:Y:S02]  /*06f0*/  DADD R28, R12, R6 ;  /* 0x000000000c1c7229 */ /* 0x000fe40000000006 */
[----:B------:R-:W1:Y:S06]  /*0700*/  F2F.F64.F32 R6, R26 ;  /* 0x0000001a00067310 */ /* 0x000e6c0000201800 */
[----:B------:R-:W-:Y:S02]  /*0710*/  DMUL R28, R28, 10 ;  /* 0x402400001c1c7828 */ /* 0x000fe40000000000 */
[----:B-1----:R-:W-:-:S06]  /*0720*/  DFMA R16, R6, UR12, R16 ;  /* 0x0000000c06107c2b */ /* 0x002fcc0008000010 */
[----:B------:R-:W-:Y:S01]  /*0730*/  DFMA R28, R10, R28, R6 ;  /* 0x0000001c0a1c722b */ /* 0x000fe20000000006 */
[----:B------:R-:W-:-:S05]  /*0740*/  IMAD.WIDE R6, R27, 0x4, R14 ;  /* 0x000000041b067825 */ /* 0x000fca00078e020e */
[----:B------:R1:W2:Y:S01]  /*0750*/  F2F.F32.F64 R22, R28 ;  /* 0x0000001c00167310 */ /* 0x0002a20000301000 */
[----:B------:R3:W-:Y:S01]  /*0760*/  STG.E desc[UR6][R6.64], R26 ;  /* 0x0000001a06007986 */ /* 0x0007e2000c101906 */
[----:B-1----:R-:W-:Y:S01]  /*0770*/  DFMA R28, R10, R16, R20 ;  /* 0x000000100a1c722b */ /* 0x002fe20000000014 */
[----:B------:R-:W-:Y:S01]  /*0780*/  I2FP.F32.U32 R21, R24 ;  /* 0x0000001800157245 */ /* 0x000fe20000201000 */
[----:B------:R-:W-:-:S04]  /*0790*/  IMAD.WIDE R16, R27, 0x4, R8 ;  /* 0x000000041b107825 */ /* 0x000fc800078e0208 */
[----:B------:R-:W-:Y:S01]  /*07a0*/  FMUL R20, R21, UR5 ;  /* 0x0000000515147c20 */ /* 0x000fe20008400000 */
[----:B---3--:R-:W-:Y:S01]  /*07b0*/  IMAD.WIDE R6, R27, 0x4, R18 ;  /* 0x000000041b067825 */ /* 0x008fe200078e0212 */
[----:B------:R1:W-:Y:S02]  /*07c0*/  STG.E desc[UR6][R16.64], R23 ;  /* 0x0000001710007986 */ /* 0x0003e4000c101906 */
[----:B------:R1:W3:Y:S02]  /*07d0*/  F2F.F32.F64 R28, R28 ;  /* 0x0000001c001c7310 */ /* 0x0002e40000301000 */
[----:B------:R1:W-:Y:S01]  /*07e0*/  STG.E desc[UR6][R6.64], R20 ;  /* 0x0000001406007986 */ /* 0x0003e2000c101906 */
[----:B--2---:R-:W-:Y:S05]  /*07f0*/  @!P1 BRA `(.L_x_3) ;  /* 0x0000000000649947 */ /* 0x004fea0003800000 */
[----:B-1----:R-:W1:Y:S01]  /*0800*/  LDC R17, c[0x0][0x3bc] ;  /* 0x0000ef00ff117b82 */ /* 0x002e620000000800 */
[----:B------:R-:W-:Y:S01]  /*0810*/  IMAD.MOV.U32 R6, RZ, RZ, RZ ;  /* 0x000000ffff067224 */ /* 0x000fe200078e00ff */
[----:B------:R-:W-:Y:S02]  /*0820*/  ISETP.GE.AND P2, PT, R24, RZ, PT ;  /* 0x000000ff1800720c */ /* 0x000fe40003f46270 */
[----:B-1----:R-:W-:Y:S02]  /*0830*/  IABS R16, R17 ;  /* 0x0000001100107213 */ /* 0x002fe40000000000 */
[----:B------:R-:W-:Y:S02]  /*0840*/  ISETP.NE.AND P3, PT, R17, RZ, PT ;  /* 0x000000ff1100720c */ /* 0x000fe40003f65270 */
[----:B------:R-:W1:Y:S08]  /*0850*/  I2F.RP R20, R16 ;  /* 0x0000001000147306 */ /* 0x000e700000209400 */
[----:B-1----:R-:W1:Y:S02]  /*0860*/  MUFU.RCP R20, R20 ;  /* 0x0000001400147308 */ /* 0x002e640000001000 */
[----:B-1----:R-:W-:-:S06]  /*0870*/  VIADD R23, R20, 0xffffffe ;  /* 0x0ffffffe14177836 */ /* 0x002fcc0000000000 */
[----:B------:R-:W1:Y:S02]  /*0880*/  F2I.FTZ.U32.TRUNC.NTZ R7, R23 ;  /* 0x0000001700077305 */ /* 0x000e64000021f000 */
[----:B-1----:R-:W-:-:S05]  /*0890*/  IADD3 R27, PT, PT, RZ, -R7, RZ ;  /* 0x80000007ff1b7210 */ /* 0x002fca0007ffe0ff */
[----:B------:R-:W-:-:S04]  /*08a0*/  IMAD R27, R27, R16, RZ ;  /* 0x000000101b1b7224 */ /* 0x000fc800078e02ff */
[----:B------:R-:W-:Y:S01]  /*08b0*/  IMAD.HI.U32 R6, R7, R27, R6 ;  /* 0x0000001b07067227 */ /* 0x000fe200078e0006 */
[----:B------:R-:W-:-:S05]  /*08c0*/  IABS R7, R24 ;  /* 0x0000001800077213 */ /* 0x000fca0000000000 */
[----:B------:R-:W-:-:S05]  /*08d0*/  IMAD.HI.U32 R6, R6, R7, RZ ;  /* 0x0000000706067227 */ /* 0x000fca00078e00ff */
[----:B------:R-:W-:-:S05]  /*08e0*/  IADD3 R6, PT, PT, -R6, RZ, RZ ;  /* 0x000000ff06067210 */ /* 0x000fca0007ffe1ff */
[----:B------:R-:W-:-:S05]  /*08f0*/  IMAD R7, R16, R6, R7 ;  /* 0x0000000610077224 */ /* 0x000fca00078e0207 */
[----:B------:R-:W-:-:S13]  /*0900*/  ISETP.GT.U32.AND P1, PT, R16, R7, PT ;  /* 0x000000071000720c */ /* 0x000fda0003f24070 */
[----:B------:R-:W-:-:S05]  /*0910*/  @!P1 IMAD.IADD R7, R7, 0x1, -R16 ;  /* 0x0000000107079824 */ /* 0x000fca00078e0a10 */
[----:B------:R-:W-:-:S13]  /*0920*/  ISETP.GT.U32.AND P1, PT, R16, R7, PT ;  /* 0x000000071000720c */ /* 0x000fda0003f24070 */
[----:B------:R-:W-:Y:S02]  /*0930*/  @!P1 IADD3 R7, PT, PT, R7, -R16, RZ ;  /* 0x8000001007079210 */ /* 0x000fe40007ffe0ff */
[----:B------:R-:W-:-:S03]  /*0940*/  FSETP.GE.AND P1, PT, R21, R4, PT ;  /* 0x000000041500720b */ /* 0x000fc60003f26000 */
[----:B------:R-:W-:Y:S01]  /*0950*/  @!P2 IMAD.MOV R7, RZ, RZ, -R7 ;  /* 0x000000ffff07a224 */ /* 0x000fe200078e0a07 */
[----:B------:R-:W-:-:S04]  /*0960*/  @!P3 LOP3.LUT R7, RZ, R17, RZ, 0x33, !PT ;  /* 0x00000011ff07b212 */ /* 0x000fc800078e33ff */
[----:B------:R-:W-:-:S13]  /*0970*/  ISETP.NE.AND P2, PT, R7, RZ, PT ;  /* 0x000000ff0700720c */ /* 0x000fda0003f45270 */
[----:B------:R-:W-:Y:S05]  /*0980*/  @!P1 BRA P2, `(.L_x_4) ;  /* 0x0000000000049947 */ /* 0x000fea0001000000 */
.L_x_3:
[----:B------:R-:W-:-:S07]  /*0990*/  IADD3 R3, PT, PT, R3, 0x1, RZ ;  /* 0x0000000103037810 */ /* 0x000fce0007ffe0ff */
.L_x_4:
[----:B-1----:R-:W1:Y:S01]  /*09a0*/  F2F.F64.F32 R6, R22 ;  /* 0x0000001600067310 */ /* 0x002e620000201800 */
[----:B------:R-:W-:Y:S01]  /*09b0*/  FADD R29, -R22, 1 ;  /* 0x3f800000161d7421 */ /* 0x000fe20000000100 */
[C---:B------:R-:W-:Y:S01]  /*09c0*/  IMAD R23, R3.reuse, UR4, R0 ;  /* 0x0000000403177c24 */ /* 0x040fe2000f8e0200 */
[----:B------:R-:W-:-:S05]  /*09d0*/  ISETP.NE.AND P1, PT, R3, RZ, PT ;  /* 0x000000ff0300720c */ /* 0x000fca0003f25270 */
[----:B---3--:R-:W-:Y:S01]  /*09e0*/  F2F.F64.F32 R20, R28 ;  /* 0x0000001c00147310 */ /* 0x008fe20000201800 */
[----:B-1----:R-:W-:-:S08]  /*09f0*/  DADD R16, R6, -UR8 ;  /* 0x8000000806107e29 */ /* 0x002fd00008000000 */
[----:B------:R-:W-:Y:S01]  /*0a00*/  DMUL R16, R6, R16 ;  /* 0x0000001006107228 */ /* 0x000fe20000000000 */
[----:B------:R1:W2:Y:S02]  /*0a10*/  F2F.F64.F32 R6, R29 ;  /* 0x0000001d00067310 */ /* 0x0002a40000201800 */
[----:B-1----:R-:W-:-:S05]  /*0a20*/  VIADD R29, R24, 0x1 ;  /* 0x00000001181d7836 */ /* 0x002fca0000000000 */
[----:B--2---:R-:W-:Y:S02]  /*0a30*/  DFMA R6, R16, R6, -R20 ;  /* 0x000000061006722b */ /* 0x004fe40000000814 */
[----:B------:R-:W-:-:S06]  /*0a40*/  DMUL R16, R20, -UR10 ;  /* 0x8000000a14107c28 */ /* 0x000fcc0008000000 */
[----:B------:R-:W-:Y:S02]  /*0a50*/  DADD R26, R12, R6 ;  /* 0x000000000c1a7229 */ /* 0x000fe40000000006 */
[----:B------:R-:W1:Y:S06]  /*0a60*/  F2F.F64.F32 R6, R22 ;  /* 0x0000001600067310 */ /* 0x000e6c0000201800 */
[----:B------:R-:W-:Y:S02]  /*0a70*/  DMUL R26, R26, 10 ;  /* 0x402400001a1a7828 */ /* 0x000fe40000000000 */
[----:B-1----:R-:W-:-:S06]  /*0a80*/  DFMA R16, R6, UR12, R16 ;  /* 0x0000000c06107c2b */ /* 0x002fcc0008000010 */
[C---:B------:R-:W-:Y:S01]  /*0a90*/  DFMA R26, R10.reuse, R26, R6 ;  /* 0x0000001a0a1a722b */ /* 0x040fe20000000006 */
[----:B------:R-:W-:Y:S01]  /*0aa0*/  IMAD.WIDE R6, R23, 0x4, R14 ;  /* 0x0000000417067825 */ /* 0x000fe200078e020e */
[----:B------:R-:W-:-:S04]  /*0ab0*/  DFMA R20, R10, R16, R20 ;  /* 0x000000100a14722b */ /* 0x000fc80000000014 */
[----:B------:R1:W-:Y:S01]  /*0ac0*/  STG.E desc[UR6][R6.64], R22 ;  /* 0x0000001606007986 */ /* 0x0003e2000c101906 */
[----:B------:R-:W-:-:S03]  /*0ad0*/  IMAD.WIDE R16, R23, 0x4, R8 ;  /* 0x0000000417107825 */ /* 0x000fc600078e0208 */
[----:B------:R2:W3:Y:S02]  /*0ae0*/  F2F.F32.F64 R26, R26 ;  /* 0x0000001a001a7310 */ /* 0x0004e40000301000 */
[----:B------:R4:W-:Y:S06]  /*0af0*/  STG.E desc[UR6][R16.64], R28 ;  /* 0x0000001c10007986 */ /* 0x0009ec000c101906 */
[----:B------:R2:W0:Y:S01]  /*0b00*/  F2F.F32.F64 R27, R20 ;  /* 0x00000014001b7310 */ /* 0x0004220000301000 */
[----:B-1----:R-:W-:Y:S01]  /*0b10*/  IMAD.WIDE R6, R23, 0x4, R18 ;  /* 0x0000000417067825 */ /* 0x002fe200078e0212 */
[----:B----4-:R-:W-:-:S05]  /*0b20*/  I2FP.F32.U32 R17, R29 ;  /* 0x0000001d00117245 */ /* 0x010fca0000201000 */
[----:B------:R-:W-:-:S05]  /*0b30*/  FMUL R23, R17, UR5 ;  /* 0x0000000511177c20 */ /* 0x000fca0008400000 */
[----:B------:R2:W-:Y:S01]  /*0b40*/  STG.E desc[UR6][R6.64], R23 ;  /* 0x0000001706007986 */ /* 0x0005e2000c101906 */
[----:B0--3--:R-:W-:Y:S05]  /*0b50*/  @!P1 BRA `(.L_x_5) ;  /* 0x0000000000649947 */ /* 0x009fea0003800000 */
[----:B--2---:R-:W0:Y:S01]  /*0b60*/  LDC R20, c[0x0][0x3bc] ;  /* 0x0000ef00ff147b82 */ /* 0x004e220000000800 */
[----:B------:R-:W-:Y:S02]  /*0b70*/  MOV R6, RZ ;  /* 0x000000ff00067202 */ /* 0x000fe40000000f00 */
[----:B------:R-:W-:Y:S02]  /*0b80*/  ISETP.GE.AND P2, PT, R29, RZ, PT ;  /* 0x000000ff1d00720c */ /* 0x000fe40003f46270 */
[----:B------:R-:W-:Y:S02]  /*0b90*/  FSETP.GE.AND P1, PT, R17, R4, PT ;  /* 0x000000041100720b */ /* 0x000fe40003f26000 */
[----:B0-----:R-:W-:Y:S02]  /*0ba0*/  IABS R16, R20 ;  /* 0x0000001400107213 */ /* 0x001fe40000000000 */
[----:B------:R-:W-:Y:S02]  /*0bb0*/  ISETP.NE.AND P4, PT, R20, RZ, PT ;  /* 0x000000ff1400720c */ /* 0x000fe40003f85270 */
[----:B------:R-:W0:Y:S08]  /*0bc0*/  I2F.RP R21, R16 ;  /* 0x0000001000157306 */ /* 0x000e300000209400 */
[----:B0-----:R-:W0:Y:S02]  /*0bd0*/  MUFU.RCP R21, R21 ;  /* 0x0000001500157308 */ /* 0x001e240000001000 */
[----:B0-----:R-:W-:-:S06]  /*0be0*/  IADD3 R22, PT, PT, R21, 0xffffffe, RZ ;  /* 0x0ffffffe15167810 */ /* 0x001fcc0007ffe0ff */
[----:B------:R-:W0:Y:S02]  /*0bf0*/  F2I.FTZ.U32.TRUNC.NTZ R7, R22 ;  /* 0x0000001600077305 */ /* 0x000e24000021f000 */
[----:B0-----:R-:W-:-:S04]  /*0c00*/  IMAD.MOV R23, RZ, RZ, -R7 ;  /* 0x000000ffff177224 */ /* 0x001fc800078e0a07 */
[----:B------:R-:W-:-:S04]  /*0c10*/  IMAD R23, R23, R16, RZ ;  /* 0x0000001017177224 */ /* 0x000fc800078e02ff */
[----:B------:R-:W-:Y:S01]  /*0c20*/  IMAD.HI.U32 R6, R7, R23, R6 ;  /* 0x0000001707067227 */ /* 0x000fe200078e0006 */
[----:B------:R-:W-:-:S05]  /*0c30*/  IABS R7, R29 ;  /* 0x0000001d00077213 */ /* 0x000fca0000000000 */
[----:B------:R-:W-:-:S04]  /*0c40*/  IMAD.HI.U32 R6, R6, R7, RZ ;  /* 0x0000000706067227 */ /* 0x000fc800078e00ff */
[----:B------:R-:W-:-:S04]  /*0c50*/  IMAD.MOV R6, RZ, RZ, -R6 ;  /* 0x000000ffff067224 */ /* 0x000fc800078e0a06 */
[----:B------:R-:W-:-:S05]  /*0c60*/  IMAD R7, R16, R6, R7 ;  /* 0x0000000610077224 */ /* 0x000fca00078e0207 */
[----:B------:R-:W-:-:S13]  /*0c70*/  ISETP.GT.U32.AND P3, PT, R16, R7, PT ;  /* 0x000000071000720c */ /* 0x000fda0003f64070 */
[----:B------:R-:W-:-:S04]  /*0c80*/  @!P3 IADD3 R7, PT, PT, R7, -R16, RZ ;  /* 0x800000100707b210 */ /* 0x000fc80007ffe0ff */
[----:B------:R-:W-:-:S13]  /*0c90*/  ISETP.GT.U32.AND P3, PT, R16, R7, PT ;  /* 0x000000071000720c */ /* 0x000fda0003f64070 */
[----:B------:R-:W-:-:S05]  /*0ca0*/  @!P3 IMAD.IADD R7, R7, 0x1, -R16 ;  /* 0x000000010707b824 */ /* 0x000fca00078e0a10 */
[----:B------:R-:W-:Y:S02]  /*0cb0*/  @!P2 IADD3 R7, PT, PT, -R7, RZ, RZ ;  /* 0x000000ff0707a210 */ /* 0x000fe40007ffe1ff */
[----:B------:R-:W-:-:S04]  /*0cc0*/  @!P4 LOP3.LUT R7, RZ, R20, RZ, 0x33, !PT ;  /* 0x00000014ff07c212 */ /* 0x000fc800078e33ff */
[----:B------:R-:W-:-:S13]  /*0cd0*/  ISETP.NE.AND P2, PT, R7, RZ, PT ;  /* 0x000000ff0700720c */ /* 0x000fda0003f45270 */
[----:B------:R-:W-:Y:S05]  /*0ce0*/  @!P1 BRA P2, `(.L_x_6) ;  /* 0x0000000000049947 */ /* 0x000fea0001000000 */
.L_x_5:
[----:B------:R-:W-:-:S07]  /*0cf0*/  VIADD R3, R3, 0x1 ;  /* 0x0000000103037836 */ /* 0x000fce0000000000 */
.L_x_6:
[----:B--2---:R-:W0:Y:S01]  /*0d00*/  F2F.F64.F32 R6, R26 ;  /* 0x0000001a00067310 */ /* 0x004e220000201800 */
[----:B------:R-:W-:Y:S01]  /*0d10*/  FADD R28, -R26, 1 ;  /* 0x3f8000001a1c7421 */ /* 0x000fe20000000100 */
[----:B------:R-:W-:-:S06]  /*0d20*/  ISETP.NE.AND P1, PT, R3, RZ, PT ;  /* 0x000000ff0300720c */ /* 0x000fcc0003f25270 */
[----:B------:R-:W-:Y:S01]  /*0d30*/  F2F.F64.F32 R20, R28 ;  /* 0x0000001c00147310 */ /* 0x000fe20000201800 */
[----:B0-----:R-:W-:-:S07]  /*0d40*/  DADD R22, R6, -UR8 ;  /* 0x8000000806167e29 */ /* 0x001fce0008000000 */
[----:B------:R-:W0:Y:S01]  /*0d50*/  F2F.F64.F32 R16, R27 ;  /* 0x0000001b00107310 */ /* 0x000e220000201800 */
[----:B------:R-:W-:-:S08]  /*0d60*/  DMUL R22, R6, R22 ;  /* 0x0000001606167228 */ /* 0x000fd00000000000 */
[----:B0-----:R-:W-:Y:S02]  /*0d70*/  DFMA R22, R22, R20, -R16 ;  /* 0x000000141616722b */ /* 0x001fe40000000810 */
[----:B------:R-:W-:-:S06]  /*0d80*/  DMUL R20, R16, -UR10 ;  /* 0x8000000a10147c28 */ /* 0x000fcc0008000000 */
[----:B------:R-:W-:Y:S02]  /*0d90*/  DADD R22, R12, R22 ;  /* 0x000000000c167229 */ /* 0x000fe40000000016 */
[----:B------:R-:W-:-:S06]  /*0da0*/  DFMA R20, R6, UR12, R20 ;  /* 0x0000000c06147c2b */ /* 0x000fcc0008000014 */
[----:B------:R-:W-:Y:S02]  /*0db0*/  DMUL R22, R22, 10 ;  /* 0x4024000016167828 */ /* 0x000fe40000000000 */
[----:B------:R-:W-:-:S06]  /*0dc0*/  DFMA R20, R10, R20, R16 ;  /* 0x000000140a14722b */ /* 0x000fcc0000000010 */
[----:B------:R-:W-:Y:S01]  /*0dd0*/  DFMA R22, R10, R22, R6 ;  /* 0x000000160a16722b */ /* 0x000fe20000000006 */
[----:B------:R0:W1:Y:S01]  /*0de0*/  F2F.F32.F64 R28, R20 ;  /* 0x00000014001c7310 */ /* 0x0000620000301000 */
[----:B------:R-:W-:Y:S01]  /*0df0*/  IADD3 R6, PT, PT, R24, 0x2, RZ ;  /* 0x0000000218067810 */ /* 0x000fe20007ffe0ff */
[----:B------:R-:W-:-:S03]  /*0e00*/  IMAD R7, R3, UR4, R0 ;  /* 0x0000000403077c24 */ /* 0x000fc6000f8e0200 */
[----:B------:R-:W-:Y:S01]  /*0e10*/  I2FP.F32.U32 R29, R6 ;  /* 0x00000006001d7245 */ /* 0x000fe20000201000 */
[----:B------:R-:W-:-:S03]  /*0e20*/  IMAD.WIDE R14, R7, 0x4, R14 ;  /* 0x00000004070e7825 */ /* 0x000fc600078e020e */
[----:B------:R0:W2:Y:S01]  /*0e30*/  F2F.F32.F64 R22, R22 ;  /* 0x0000001600167310 */ /* 0x0000a20000301000 */
[C---:B------:R-:W-:Y:S01]  /*0e40*/  IMAD.WIDE R8, R7.reuse, 0x4, R8 ;  /* 0x0000000407087825 */ /* 0x040fe200078e0208 */
[----:B------:R0:W-:Y:S03]  /*0e50*/  STG.E desc[UR6][R14.64], R26 ;  /* 0x0000001a0e007986 */ /* 0x0001e6000c101906 */
[----:B------:R-:W-:-:S04]  /*0e60*/  IMAD.WIDE R18, R7, 0x4, R18 ;  /* 0x0000000407127825 */ /* 0x000fc800078e0212 */
[----:B------:R-:W-:Y:S01]  /*0e70*/  FMUL R7, R29, UR5 ;  /* 0x000000051d077c20 */ /* 0x000fe20008400000 */
[----:B------:R0:W-:Y:S04]  /*0e80*/  STG.E desc[UR6][R8.64], R27 ;  /* 0x0000001b08007986 */ /* 0x0001e8000c101906 */
[----:B------:R0:W-:Y:S01]  /*0e90*/  STG.E desc[UR6][R18.64], R7 ;  /* 0x0000000712007986 */ /* 0x0001e2000c101906 */
[----:B-12---:R-:W-:Y:S05]  /*0ea0*/  @!P1 BRA `(.L_x_7) ;  /* 0x0000000000649947 */ /* 0x006fea0003800000 */
[----:B------:R-:W1:Y:S01]  /*0eb0*/  LDC R16, c[0x0][0x3bc] ;  /* 0x0000ef00ff107b82 */ /* 0x000e620000000800 */
[----:B0-----:R-:W-:Y:S02]  /*0ec0*/  IABS R14, R6 ;  /* 0x00000006000e7213 */ /* 0x001fe40000000000 */
[----:B------:R-:W-:Y:S02]  /*0ed0*/  ISETP.GE.AND P2, PT, R6, RZ, PT ;  /* 0x000000ff0600720c */ /* 0x000fe40003f46270 */
[----:B-1----:R-:W-:Y:S02]  /*0ee0*/  IABS R7, R16 ;  /* 0x0000001000077213 */ /* 0x002fe40000000000 */
[----:B------:R-:W-:Y:S02]  /*0ef0*/  ISETP.NE.AND P3, PT, R16, RZ, PT ;  /* 0x000000ff1000720c */ /* 0x000fe40003f65270 */
[----:B------:R-:W0:Y:S08]  /*0f00*/  I2F.RP R15, R7 ;  /* 0x00000007000f7306 */ /* 0x000e300000209400 */
[----:B0-----:R-:W0:Y:S02]  /*0f10*/  MUFU.RCP R15, R15 ;  /* 0x0000000f000f7308 */ /* 0x001e240000001000 */
[----:B0-----:R-:W-:-:S06]  /*0f20*/  VIADD R9, R15, 0xffffffe ;  /* 0x0ffffffe0f097836 */ /* 0x001fcc0000000000 */
[----:B------:R-:W0:Y:S02]  /*0f30*/  F2I.FTZ.U32.TRUNC.NTZ R9, R9 ;  /* 0x0000000900097305 */ /* 0x000e24000021f000 */
[----:B0-----:R-:W-:-:S05]  /*0f40*/  IADD3 R8, PT, PT, RZ, -R9, RZ ;  /* 0x80000009ff087210 */ /* 0x001fca0007ffe0ff */
[----:B------:R-:W-:Y:S02]  /*0f50*/  IMAD R17, R8, R7, RZ ;  /* 0x0000000708117224 */ /* 0x000fe400078e02ff */
[----:B------:R-:W-:-:S04]  /*0f60*/  IMAD.MOV.U32 R8, RZ, RZ, RZ ;  /* 0x000000ffff087224 */ /* 0x000fc800078e00ff */
[----:B------:R-:W-:-:S06]  /*0f70*/  IMAD.HI.U32 R17, R9, R17, R8 ;  /* 0x0000001109117227 */ /* 0x000fcc00078e0008 */
        /* <DEDUP_REMOVED lines=12> */
.L_x_7:
[----:B------:R-:W-:-:S07]  /*1040*/  IADD3 R3, PT, PT, R3, 0x1, RZ ;  /* 0x0000000103037810 */ /* 0x000fce0007ffe0ff */
.L_x_8:
[----:B------:R-:W-:Y:S01]  /*1050*/  VIADD R24, R24, 0x4 ;  /* 0x0000000418187836 */ /* 0x000fe20000000000 */
[----:B------:R-:W-:Y:S06]  /*1060*/  @P0 BRA `(.L_x_9) ;  /* 0xfffffff000780947 */ /* 0x000fec000383ffff */
.L_x_0:
[----:B-1----:R-:W1:Y:S02]  /*1070*/  LDC R6, c[0x0][0x3bc] ;  /* 0x0000ef00ff067b82 */ /* 0x002e640000000800 */
[----:B-1----:R-:W-:-:S05]  /*1080*/  IMAD R6, R6, UR4, RZ ;  /* 0x0000000406067c24 */ /* 0x002fca000f8e02ff */
[----:B0-----:R-:W-:-:S13]  /*1090*/  LOP3.LUT P0, R26, R6, 0x3, RZ, 0xc0, !PT ;  /* 0x00000003061a7812 */ /* 0x001fda000780c0ff */
[----:B------:R-:W-:Y:S05]  /*10a0*/  @!P0 EXIT ;  /* 0x000000000000894d */ /* 0x000fea0003800000 */
[----:B------:R-:W0:Y:S01]  /*10b0*/  LDC R23, c[0x0][0x3bc] ;  /* 0x0000ef00ff177b82 */ /* 0x000e220000000800 */
[----:B-----5:R1:W2:Y:S01]  /*10c0*/  F2F.F64.F32 R8, R2 ;  /* 0x0000000200087310 */ /* 0x0202a20000201800 */
[----:B------:R-:W-:Y:S01]  /*10d0*/  IADD3 R26, PT, PT, -R26, RZ, RZ ;  /* 0x000000ff1a1a7210 */ /* 0x000fe20007ffe1ff */
[----:B------:R-:W3:Y:S01]  /*10e0*/  LDCU UR8, c[0x0][0x3c0] ;  /* 0x00007800ff0877ac */ /* 0x000ee20008000800 */
[----:B------:R-:W4:Y:S04]  /*10f0*/  LDCU UR9, c[0x0][0x3b0] ;  /* 0x00007600ff0977ac */ /* 0x000f280008000800 */
[----:B------:R-:W0:Y:S02]  /*1100*/  LDC.64 R6, c[0x0][0x398] ;  /* 0x0000e600ff067b82 */ /* 0x000e240000000a00 */
.L_x_12:
[----:B-1----:R-:W5:Y:S01]  /*1110*/  F2F.F64.F32 R12, R22 ;  /* 0x00000016000c7310 */ /* 0x002f620000201800 */
[----:B-1----:R-:W-:Y:S01]  /*1120*/  FADD R2, -R22, 1 ;  /* 0x3f80000016027421 */ /* 0x002fe20000000100 */
[----:B------:R-:W-:Y:S01]  /*1130*/  UMOV UR4, 0x9999999a ;  /* 0x9999999a00047882 */ /* 0x000fe20000000000 */
[----:B------:R-:W-:Y:S01]  /*1140*/  UMOV UR5, 0x3fd99999 ;  /* 0x3fd9999900057882 */ /* 0x000fe20000000000 */
[C---:B---3--:R-:W-:Y:S01]  /*1150*/  IMAD R27, R3.reuse, UR8, R0 ;  /* 0x00000008031b7c24 */ /* 0x048fe2000f8e0200 */
[----:B------:R-:W-:Y:S01]  /*1160*/  ISETP.NE.AND P1, PT, R3, RZ, PT ;  /* 0x000000ff0300720c */ /* 0x000fe20003f25270 */
[----:B------:R-:W-:Y:S02]  /*1170*/  VIADD R26, R26, 0x1 ;  /* 0x000000011a1a7836 */ /* 0x000fe40000000000 */
[----:B------:R-:W1:Y:S01]  /*1180*/  F2F.F64.F32 R14, R28 ;  /* 0x0000001c000e7310 */ /* 0x000e620000201800 */
[----:B0-----:R-:W-:Y:S02]  /*1190*/  IMAD.WIDE R16, R27, 0x4, R6 ;  /* 0x000000041b107825 */ /* 0x001fe400078e0206 */
[----:B------:R-:W-:-:S03]  /*11a0*/  ISETP.NE.AND P0, PT, R26, RZ, PT ;  /* 0x000000ff1a00720c */ /* 0x000fc60003f05270 */
[----:B------:R0:W-:Y:S01]  /*11b0*/  STG.E desc[UR6][R16.64], R22 ;  /* 0x0000001610007986 */ /* 0x0001e2000c101906 */
[----:B-----5:R-:W-:Y:S01]  /*11c0*/  DADD R20, R12, -UR4 ;  /* 0x800000040c147e29 */ /* 0x020fe20008000000 */
[----:B------:R-:W3:Y:S01]  /*11d0*/  F2F.F64.F32 R18, R2 ;  /* 0x0000000200127310 */ /* 0x000ee20000201800 */
[----:B------:R-:W-:Y:S01]  /*11e0*/  UMOV UR4, 0x47ae147b ;  /* 0x47ae147b00047882 */ /* 0x000fe20000000000 */
[----:B------:R-:W-:-:S05]  /*11f0*/  UMOV UR5, 0x3fc47ae1 ;  /* 0x3fc47ae100057882 */ /* 0x000fca0000000000 */
[----:B------:R-:W-:Y:S02]  /*1200*/  DMUL R20, R12, R20 ;  /* 0x000000140c147228 */ /* 0x000fe40000000000 */
[----:B-1----:R-:W-:Y:S01]  /*1210*/  DMUL R24, R14, -UR4 ;  /* 0x800000040e187c28 */ /* 0x002fe20008000000 */
[----:B0-----:R-:W0:Y:S01]  /*1220*/  LDC.64 R16, c[0x0][0x3a0] ;  /* 0x0000e800ff107b82 */ /* 0x001e220000000a00 */
[----:B------:R-:W-:-:S04]  /*1230*/  UMOV UR5, 0x3fa47ae1 ;  /* 0x3fa47ae100057882 */ /* 0x000fc80000000000 */
[----:B---3--:R-:W-:Y:S02]  /*1240*/  DFMA R18, R20, R18, -R14 ;  /* 0x000000121412722b */ /* 0x008fe4000000080e */
[----:B------:R-:W-:Y:S01]  /*1250*/  DFMA R24, R12, UR4, R24 ;  /* 0x000000040c187c2b */ /* 0x000fe20008000018 */
[----:B------:R-:W1:Y:S05]  /*1260*/  LDC.64 R20, c[0x0][0x3a8] ;  /* 0x0000ea00ff147b82 */ /* 0x000e6a0000000a00 */
[----:B--2---:R-:W-:Y:S02]  /*1270*/  DADD R18, R8, R18 ;  /* 0x0000000008127229 */ /* 0x004fe40000000012 */
[----:B------:R-:W-:Y:S01]  /*1280*/  DFMA R24, R10, R24, R14 ;  /* 0x000000180a18722b */ /* 0x000fe2000000000e */
[----:B------:R-:W-:-:S05]  /*1290*/  I2FP.F32.U32 R15, R5 ;  /* 0x00000005000f7245 */ /* 0x000fca0000201000 */
[----:B------:R-:W-:Y:S01]  /*12a0*/  DMUL R18, R18, 10 ;  /* 0x4024000012127828 */ /* 0x000fe20000000000 */
[----:B0-----:R-:W-:-:S03]  /*12b0*/  IMAD.WIDE R16, R27, 0x4, R16 ;  /* 0x000000041b107825 */ /* 0x001fc600078e0210 */
[----:B------:R0:W2:Y:S04]  /*12c0*/  F2F.F32.F64 R24, R24 ;  /* 0x0000001800187310 */ /* 0x0000a80000301000 */
[----:B------:R-:W-:Y:S01]  /*12d0*/  DFMA R18, R10, R18, R12 ;  /* 0x000000120a12722b */ /* 0x000fe2000000000c */
[----:B------:R0:W-:Y:S01]  /*12e0*/  STG.E desc[UR6][R16.64], R28 ;  /* 0x0000001c10007986 */ /* 0x0001e2000c101906 */
[----:B-1----:R-:W-:-:S04]  /*12f0*/  IMAD.WIDE R20, R27, 0x4, R20 ;  /* 0x000000041b147825 */ /* 0x002fc800078e0214 */
[----:B----4-:R-:W-:Y:S01]  /*1300*/  FMUL R27, R15, UR9 ;  /* 0x000000090f1b7c20 */ /* 0x010fe20008400000 */
[----:B------:R0:W1:Y:S04]  /*1310*/  F2F.F32.F64 R22, R18 ;  /* 0x0000001200167310 */ /* 0x0000680000301000 */
[----:B------:R0:W-:Y:S01]  /*1320*/  STG.E desc[UR6][R20.64], R27 ;  /* 0x0000001b14007986 */ /* 0x0001e2000c101906 */
[----:B--2---:R-:W-:Y:S05]  /*1330*/  @!P1 BRA `(.L_x_10) ;  /* 0x0000000000649947 */ /* 0x004fea0003800000 */
[----:B------:R-:W-:Y:S02]  /*1340*/  IABS R2, R23 ;  /* 0x0000001700027213 */ /* 0x000fe40000000000 */
[----:B------:R-:W-:Y:S02]  /*1350*/  MOV R12, RZ ;  /* 0x000000ff000c7202 */ /* 0x000fe40000000f00 */
[----:B------:R-:W2:Y:S01]  /*1360*/  I2F.RP R14, R2 ;  /* 0x00000002000e7306 */ /* 0x000ea20000209400 */
[----:B0-----:R-:W-:Y:S02]  /*1370*/  IABS R18, R5 ;  /* 0x0000000500127213 */ /* 0x001fe40000000000 */
[----:B------:R-:W-:Y:S02]  /*1380*/  ISETP.GE.AND P2, PT, R5, RZ, PT ;  /* 0x000000ff0500720c */ /* 0x000fe40003f46270 */
[----:B------:R-:W-:-:S03]  /*1390*/  ISETP.NE.AND P3, PT, R23, RZ, PT ;  /* 0x000000ff1700720c */ /* 0x000fc60003f65270 */
[----:B--2---:R-:W0:Y:S02]  /*13a0*/  MUFU.RCP R14, R14 ;  /* 0x0000000e000e7308 */ /* 0x004e240000001000 */
[----:B0-----:R-:W-:-:S06]  /*13b0*/  IADD3 R16, PT, PT, R14, 0xffffffe, RZ ;  /* 0x0ffffffe0e107810 */ /* 0x001fcc0007ffe0ff */
[----:B------:R-:W0:Y:S02]  /*13c0*/  F2I.FTZ.U32.TRUNC.NTZ R13, R16 ;  /* 0x00000010000d7305 */ /* 0x000e24000021f000 */
[----:B0-----:R-:W-:-:S04]  /*13d0*/  IMAD.MOV R17, RZ, RZ, -R13 ;  /* 0x000000ffff117224 */ /* 0x001fc800078e0a0d */
[----:B------:R-:W-:-:S04]  /*13e0*/  IMAD R17, R17, R2, RZ ;  /* 0x0000000211117224 */ /* 0x000fc800078e02ff */
[----:B------:R-:W-:-:S04]  /*13f0*/  IMAD.HI.U32 R12, R13, R17, R12 ;  /* 0x000000110d0c7227 */ /* 0x000fc800078e000c */
[----:B------:R-:W-:-:S04]  /*1400*/  IMAD.MOV.U32 R13, RZ, RZ, R18 ;  /* 0x000000ffff0d7224 */ /* 0x000fc800078e0012 */
        /* <DEDUP_REMOVED lines=12> */
.L_x_10:
[----:B------:R-:W-:-:S07]  /*14d0*/  IADD3 R3, PT, PT, R3, 0x1, RZ ;  /* 0x0000000103037810 */ /* 0x000fce0007ffe0ff */
.L_x_11:
[----:B------:R-:W-:Y:S01]  /*14e0*/  VIADD R5, R5, 0x1 ;  /* 0x0000000105057836 */ /* 0x000fe20000000000 */
[----:B0-----:R-:W-:Y:S01]  /*14f0*/  MOV R28, R24 ;  /* 0x00000018001c7202 */ /* 0x001fe20000000f00 */
[----:B------:R-:W-:Y:S06]  /*1500*/  @P0 BRA `(.L_x_12) ;  /* 0xfffffffc00000947 */ /* 0x000fec000383ffff */
[----:B------:R-:W-:Y:S05]  /*1510*/  EXIT ;  /* 0x000000000000794d */ /* 0x000fea0003800000 */
.L_x_13:
[----:B------:R-:W-:-:S00]  /*1520*/  BRA `(.L_x_13) ;  /* 0xfffffffc00fc7947 */ /* 0x000fc0000383ffff */
[----:B------:R-:W-:-:S00]  /*1530*/  NOP ;  /* 0x0000000000007918 */ /* 0x000fc00000000000 */
        /* <DEDUP_REMOVED lines=12> */
.L_x_14:


//--------------------- .nv.shared.reserved.0     --------------------------
	.section	.nv.shared.reserved.0,"aw",@nobits
	.weak		__nv_reservedSMEM_offset_0_alias
	.size		__nv_reservedSMEM_offset_0_alias, 0, 64
	.other		__nv_reservedSMEM_offset_0_alias,@"STO_CUDA_RESERVED_SHARED STV_DEFAULT"
__nv_reservedSMEM_offset_0_alias:
	.zero		0
	.zero		64


//--------------------- .nv.constant0._Z10fhn_kernelPfS_S_S_S_S_fifii --------------------------
	.section	.nv.constant0._Z10fhn_kernelPfS_S_S_S_S_fifii,"a",@progbits
	.sectionflags	@""
	.align	4
.nv.constant0._Z10fhn_kernelPfS_S_S_S_S_fifii:
	.zero		964


//--------------------- SYMBOLS --------------------------

	.type		.nv.reservedSmem.offset0,@object
	.size		.nv.reservedSmem.offset0,0x4
